//
// Generated by NVIDIA NVVM Compiler
//
// Compiler Build ID: CL-36424714
// Cuda compilation tools, release 13.0, V13.0.88
// Based on NVVM 20.0.0
//

.version 9.0
.target sm_100
.address_size 64

	// .globl	_Z14TensorCoreGEMMP6__halfS0_Pf

.visible .entry _Z14TensorCoreGEMMP6__halfS0_Pf(
	.param .u64 .ptr .align 1 _Z14TensorCoreGEMMP6__halfS0_Pf_param_0,
	.param .u64 .ptr .align 1 _Z14TensorCoreGEMMP6__halfS0_Pf_param_1,
	.param .u64 .ptr .align 1 _Z14TensorCoreGEMMP6__halfS0_Pf_param_2
)
{
	.reg .b32 	%r<18>;
	.reg .b32 	%f<10>;
	.reg .b64 	%rd<7>;

	ld.param.u64 	%rd1, [_Z14TensorCoreGEMMP6__halfS0_Pf_param_0];
	ld.param.u64 	%rd2, [_Z14TensorCoreGEMMP6__halfS0_Pf_param_1];
	ld.param.u64 	%rd3, [_Z14TensorCoreGEMMP6__halfS0_Pf_param_2];
	cvta.to.global.u64 	%rd4, %rd2;
	cvta.to.global.u64 	%rd5, %rd1;
	mov.b32 	%r1, 16;
	wmma.load.a.sync.aligned.row.m16n16k16.global.f16 	{%r2, %r3, %r4, %r5, %r6, %r7, %r8, %r9}, [%rd5], %r1;
	wmma.load.b.sync.aligned.col.m16n16k16.global.f16 	{%r10, %r11, %r12, %r13, %r14, %r15, %r16, %r17}, [%rd4], %r1;
	cvta.to.global.u64 	%rd6, %rd3;
	mov.f32 	%f1, 0f00000000;
	wmma.mma.sync.aligned.row.col.m16n16k16.f32.f32 {%f2, %f3, %f4, %f5, %f6, %f7, %f8, %f9}, {%r2, %r3, %r4, %r5, %r6, %r7, %r8, %r9}, {%r10, %r11, %r12, %r13, %r14, %r15, %r16, %r17}, {%f1, %f1, %f1, %f1, %f1, %f1, %f1, %f1};
	wmma.store.d.sync.aligned.row.m16n16k16.global.f32 	[%rd6], {%f2, %f3, %f4, %f5, %f6, %f7, %f8, %f9}, %r1;
	ret;

}


// ===== COMPILED SASS (sm_100) =====

	.target	sm_100

	.elftype	@"ET_EXEC"


//--------------------- .note.nv.tkinfo           --------------------------
	.section	.note.nv.tkinfo,"",@"SHT_NOTE"
	.sectionflags	@"SHF_NOTE_NV_TKINFO"
	.tkinfo
        /*0018*/ 	.word	0x00000002
        /*0030*/ 	.string	""
        /*0030*/ 	.string	"ptxas"
        /*0030*/ 	.string	"Cuda compilation tools, release 13.0, V13.0.88"
        /*0030*/ 	.string	"Build cuda_13.0.r13.0/compiler.36424714_0"
        /*0030*/ 	.string	"-arch sm_100 -m 64 "



//--------------------- .note.nv.cuinfo           --------------------------
	.section	.note.nv.cuinfo,"",@"SHT_NOTE"
	.sectionflags	@"SHF_NOTE_NV_CUINFO"
        /*0018*/ 	.short	0x0002
        /*001a*/ 	.short	0x0064
        /*001c*/ 	.short	0x0082
	.zero		2


//--------------------- .nv.info                  --------------------------
	.section	.nv.info,"",@"SHT_CUDA_INFO"
	.align	4


	//----- nvinfo : EIATTR_REGCOUNT
	.align		4
        /*0000*/ 	.byte	0x04, 0x2f
        /*0002*/ 	.short	(.L_1 - .L_0)
	.align		4
.L_0:
        /*0004*/ 	.word	index@(_Z14TensorCoreGEMMP6__halfS0_Pf)
        /*0008*/ 	.word	0x00000016


	//----- nvinfo : EIATTR_FRAME_SIZE
	.align		4
.L_1:
        /*000c*/ 	.byte	0x04, 0x11
        /*000e*/ 	.short	(.L_3 - .L_2)
	.align		4
.L_2:
        /*0010*/ 	.word	index@(_Z14TensorCoreGEMMP6__halfS0_Pf)
        /*0014*/ 	.word	0x00000000


	//----- nvinfo : EIATTR_MIN_STACK_SIZE
	.align		4
.L_3:
        /*0018*/ 	.byte	0x04, 0x12
        /*001a*/ 	.short	(.L_5 - .L_4)
	.align		4
.L_4:
        /*001c*/ 	.word	index@(_Z14TensorCoreGEMMP6__halfS0_Pf)
        /*0020*/ 	.word	0x00000000
.L_5:


//--------------------- .nv.compat                --------------------------
	.section	.nv.compat,"",@"SHT_CUDA_COMPAT_INFO"
	.align	4
        /*0000*/ 	.byte	0x02, 0x09, 0x00, 0x00, 0x02, 0x02, 0x01, 0x00, 0x02, 0x05, 0x05, 0x00, 0x03, 0x07, 0x01, 0x01
        /*0010*/ 	.byte	0x02, 0x03, 0x00, 0x00, 0x02, 0x06, 0x01, 0x00, 0x04, 0x0b, 0x08, 0x00, 0x09, 0x00, 0x00, 0x00
        /*0020*/ 	.byte	0x00, 0x00, 0x00, 0x00


//--------------------- .nv.info._Z14TensorCoreGEMMP6__halfS0_Pf --------------------------
	.section	.nv.info._Z14TensorCoreGEMMP6__halfS0_Pf,"",@"SHT_CUDA_INFO"
	.sectionflags	@""
	.align	4


	//----- nvinfo : EIATTR_CUDA_API_VERSION
	.align		4
        /*0000*/ 	.byte	0x04, 0x37
        /*0002*/ 	.short	(.L_7 - .L_6)
.L_6:
        /*0004*/ 	.word	0x00000082


	//----- nvinfo : EIATTR_KPARAM_INFO
	.align		4
.L_7:
        /*0008*/ 	.byte	0x04, 0x17
        /*000a*/ 	.short	(.L_9 - .L_8)
.L_8:
        /*000c*/ 	.word	0x00000000
        /*0010*/ 	.short	0x0002
        /*0012*/ 	.short	0x0010
        /*0014*/ 	.byte	0x00, 0xf5, 0x21, 0x00


	//----- nvinfo : EIATTR_KPARAM_INFO
	.align		4
.L_9:
        /*0018*/ 	.byte	0x04, 0x17
        /*001a*/ 	.short	(.L_11 - .L_10)
.L_10:
        /*001c*/ 	.word	0x00000000
        /*0020*/ 	.short	0x0001
        /*0022*/ 	.short	0x0008
        /*0024*/ 	.byte	0x00, 0xf5, 0x21, 0x00


	//----- nvinfo : EIATTR_KPARAM_INFO
	.align		4
.L_11:
        /*0028*/ 	.byte	0x04, 0x17
        /*002a*/ 	.short	(.L_13 - .L_12)
.L_12:
        /*002c*/ 	.word	0x00000000
        /*0030*/ 	.short	0x0000
        /*0032*/ 	.short	0x0000
        /*0034*/ 	.byte	0x00, 0xf5, 0x21, 0x00


	//----- nvinfo : EIATTR_SPARSE_MMA_MASK
	.align		4
.L_13:
        /*0038*/ 	.byte	0x03, 0x50
        /*003a*/ 	.short	0x0000


	//----- nvinfo : EIATTR_WMMA_USED
	.align		4
        /*003c*/ 	.byte	0x01, 0x2b
	.zero		2


	//----- nvinfo : EIATTR_MAXREG_COUNT
	.align		4
        /*0040*/ 	.byte	0x03, 0x1b
        /*0042*/ 	.short	0x00ff


	//----- nvinfo : EIATTR_MERCURY_ISA_VERSION
	.align		4
        /*0044*/ 	.byte	0x03, 0x5f
        /*0046*/ 	.short	0x0101


	//----- nvinfo : EIATTR_VRC_CTA_INIT_COUNT
	.align		4
        /*0048*/ 	.byte	0x02, 0x4a
	.zero		1
	.zero		1


	//----- nvinfo : EIATTR_EXIT_INSTR_OFFSETS
	.align		4
        /*004c*/ 	.byte	0x04, 0x1c
        /*004e*/ 	.short	(.L_15 - .L_14)


	//   ....[0]....
.L_14:
        /*0050*/ 	.word	0x000001d0


	//----- nvinfo : EIATTR_CBANK_PARAM_SIZE
	.align		4
.L_15:
        /*0054*/ 	.byte	0x03, 0x19
        /*0056*/ 	.short	0x0018


	//----- nvinfo : EIATTR_PARAM_CBANK
	.align		4
        /*0058*/ 	.byte	0x04, 0x0a
        /*005a*/ 	.short	(.L_17 - .L_16)
	.align		4
.L_16:
        /*005c*/ 	.word	index@(.nv.constant0._Z14TensorCoreGEMMP6__halfS0_Pf)
        /*0060*/ 	.short	0x0380
        /*0062*/ 	.short	0x0018


	//----- nvinfo : EIATTR_SW_WAR
	.align		4
.L_17:
        /*0064*/ 	.byte	0x04, 0x36
        /*0066*/ 	.short	(.L_19 - .L_18)
.L_18:
        /*0068*/ 	.word	0x00000008
.L_19:


//--------------------- .nv.callgraph             --------------------------
	.section	.nv.callgraph,"",@"SHT_CUDA_CALLGRAPH"
	.align	4
	.sectionentsize	8
	.align		4
        /*0000*/ 	.word	0x00000000
	.align		4
        /*0004*/ 	.word	0xffffffff
	.align		4
        /*0008*/ 	.word	0x00000000
	.align		4
        /*000c*/ 	.word	0xfffffffe
	.align		4
        /*0010*/ 	.word	0x00000000
	.align		4
        /*0014*/ 	.word	0xfffffffd
	.align		4
        /*0018*/ 	.word	0x00000000
	.align		4
        /*001c*/ 	.word	0xfffffffc


//--------------------- .text._Z14TensorCoreGEMMP6__halfS0_Pf --------------------------
	.section	.text._Z14TensorCoreGEMMP6__halfS0_Pf,"ax",@progbits
	.align	128
        .global         _Z14TensorCoreGEMMP6__halfS0_Pf
        .type           _Z14TensorCoreGEMMP6__halfS0_Pf,@function
        .size           _Z14TensorCoreGEMMP6__halfS0_Pf,(.L_x_1 - _Z14TensorCoreGEMMP6__halfS0_Pf)
        .other          _Z14TensorCoreGEMMP6__halfS0_Pf,@"STO_CUDA_ENTRY STV_DEFAULT"
_Z14TensorCoreGEMMP6__halfS0_Pf:
.text._Z14TensorCoreGEMMP6__halfS0_Pf:
[----:B------:R-:W-:Y:S01]  /*0000*/  LDC R1, c[0x0][0x37c] ;  /* 0x0000df00ff017b82 */ /* 0x000fe20000000800 */
[----:B------:R-:W0:Y:S01]  /*0010*/  S2R R5, SR_LANEID ;  /* 0x0000000000057919 */ /* 0x000e220000000000 */
[----:B------:R-:W1:Y:S01]  /*0020*/  LDCU.128 UR8, c[0x0][0x380] ;  /* 0x00007000ff0877ac */ /* 0x000e620008000c00 */
[----:B------:R-:W-:Y:S01]  /*0030*/  IMAD.MOV.U32 R3, RZ, RZ, RZ ;  /* 0x000000ffff037224 */ /* 0x000fe200078e00ff */
[----:B------:R-:W2:Y:S01]  /*0040*/  LDCU.64 UR4, c[0x0][0x358] ;  /* 0x00006b00ff0477ac */ /* 0x000ea20008000a00 */
[----:B------:R-:W3:Y:S01]  /*0050*/  LDCU.64 UR6, c[0x0][0x390] ;  /* 0x00007200ff0677ac */ /* 0x000ee20008000a00 */
[----:B0-----:R-:W-:Y:S02]  /*0060*/  LOP3.LUT R2, R5, 0x3, RZ, 0xc0, !PT ;  /* 0x0000000305027812 */ /* 0x001fe400078ec0ff */
[----:B------:R-:W-:-:S05]  /*0070*/  SHF.R.U32.HI R5, RZ, 0x2, R5 ;  /* 0x00000002ff057819 */ /* 0x000fca0000011605 */
[----:B------:R-:W-:-:S03]  /*0080*/  IMAD.WIDE.U32 R2, R5, 0x8, R2 ;  /* 0x0000000805027825 */ /* 0x000fc600078e0002 */
[C---:B-1----:R-:W-:Y:S02]  /*0090*/  LEA R8, P0, R2.reuse, UR8, 0x2 ;  /* 0x0000000802087c11 */ /* 0x042fe4000f8010ff */
[C---:B------:R-:W-:Y:S02]  /*00a0*/  LEA R10, P1, R2.reuse, UR10, 0x2 ;  /* 0x0000000a020a7c11 */ /* 0x040fe4000f8210ff */
[C-C-:B------:R-:W-:Y:S02]  /*00b0*/  LEA.HI.X R9, R2.reuse, UR9, R3.reuse, 0x2, P0 ;  /* 0x0000000902097c11 */ /* 0x140fe400080f1403 */
[----:B------:R-:W-:-:S03]  /*00c0*/  LEA.HI.X R11, R2, UR11, R3, 0x2, P1 ;  /* 0x0000000b020b7c11 */ /* 0x000fc600088f1403 */
[----:B--2---:R-:W2:Y:S04]  /*00d0*/  LDG.E R4, desc[UR4][R8.64] ;  /* 0x0000000408047981 */ /* 0x004ea8000c1e1900 */
[----:B------:R-:W2:Y:S04]  /*00e0*/  LDG.E R5, desc[UR4][R8.64+0x100] ;  /* 0x0001000408057981 */ /* 0x000ea8000c1e1900 */
[----:B------:R-:W2:Y:S04]  /*00f0*/  LDG.E R6, desc[UR4][R8.64+0x10] ;  /* 0x0000100408067981 */ /* 0x000ea8000c1e1900 */
[----:B------:R-:W2:Y:S04]  /*0100*/  LDG.E R7, desc[UR4][R8.64+0x110] ;  /* 0x0001100408077981 */ /* 0x000ea8000c1e1900 */
[----:B------:R-:W2:Y:S04]  /*0110*/  LDG.E R12, desc[UR4][R10.64] ;  /* 0x000000040a0c7981 */ /* 0x000ea8000c1e1900 */
[----:B------:R-:W2:Y:S04]  /*0120*/  LDG.E R13, desc[UR4][R10.64+0x10] ;  /* 0x000010040a0d7981 */ /* 0x000ea8000c1e1900 */
[----:B------:R-:W4:Y:S04]  /*0130*/  LDG.E R14, desc[UR4][R10.64+0x100] ;  /* 0x000100040a0e7981 */ /* 0x000f28000c1e1900 */
[----:B------:R-:W4:Y:S01]  /*0140*/  LDG.E R15, desc[UR4][R10.64+0x110] ;  /* 0x000110040a0f7981 */ /* 0x000f22000c1e1900 */
[C---:B--2---:R-:W-:Y:S08]  /*0150*/  HMMA.16816.F32 R16, R4.reuse, R12, RZ ;  /* 0x0000000c0410723c */ /* 0x044ff000000018ff */
[----:B----4-:R-:W-:Y:S01]  /*0160*/  HMMA.16816.F32 R12, R4, R14, RZ ;  /* 0x0000000e040c723c */ /* 0x010fe200000018ff */
[----:B---3--:R-:W-:-:S04]  /*0170*/  LEA R4, P0, R2, UR6, 0x3 ;  /* 0x0000000602047c11 */ /* 0x008fc8000f8018ff */
[----:B------:R-:W-:-:S06]  /*0180*/  LEA.HI.X R5, R2, UR7, R3, 0x3, P0 ;  /* 0x0000000702057c11 */ /* 0x000fcc00080f1c03 */
[----:B------:R-:W-:Y:S04]  /*0190*/  STG.E.64 desc[UR4][R4.64], R16 ;  /* 0x0000001004007986 */ /* 0x000fe8000c101b04 */
[----:B------:R-:W-:Y:S04]  /*01a0*/  STG.E.64 desc[UR4][R4.64+0x200], R18 ;  /* 0x0002001204007986 */ /* 0x000fe8000c101b04 */
[----:B------:R-:W-:Y:S04]  /*01b0*/  STG.E.64 desc[UR4][R4.64+0x20], R12 ;  /* 0x0000200c04007986 */ /* 0x000fe8000c101b04 */
[----:B------:R-:W-:Y:S01]  /*01c0*/  STG.E.64 desc[UR4][R4.64+0x220], R14 ;  /* 0x0002200e04007986 */ /* 0x000fe2000c101b04 */
[----:B------:R-:W-:Y:S05]  /*01d0*/  EXIT ;  /* 0x000000000000794d */ /* 0x000fea0003800000 */
.L_x_0:
[----:B------:R-:W-:-:S00]  /*01e0*/  BRA `(.L_x_0) ;  /* 0xfffffffc00fc7947 */ /* 0x000fc0000383ffff */
[----:B------:R-:W-:-:S00]  /*01f0*/  NOP ;  /* 0x0000000000007918 */ /* 0x000fc00000000000 */
        /* <DEDUP_REMOVED lines=8> */
.L_x_1:


//--------------------- .nv.shared.reserved.0     --------------------------
	.section	.nv.shared.reserved.0,"aw",@nobits
	.weak		__nv_reservedSMEM_offset_0_alias
	.size		__nv_reservedSMEM_offset_0_alias, 0, 64
	.other		__nv_reservedSMEM_offset_0_alias,@"STO_CUDA_RESERVED_SHARED STV_DEFAULT"
__nv_reservedSMEM_offset_0_alias:
	.zero		0
	.zero		64


//--------------------- .nv.constant0._Z14TensorCoreGEMMP6__halfS0_Pf --------------------------
	.section	.nv.constant0._Z14TensorCoreGEMMP6__halfS0_Pf,"a",@progbits
	.sectionflags	@""
	.align	4
.nv.constant0._Z14TensorCoreGEMMP6__halfS0_Pf:
	.zero		920


//--------------------- SYMBOLS --------------------------

	.type		.nv.reservedSmem.offset0,@object
	.size		.nv.reservedSmem.offset0,0x4
